	.headerflags	@"EF_CUDA_TEXMODE_UNIFIED EF_CUDA_64BIT_ADDRESS EF_CUDA_ACCELERATORS EF_CUDA_SM90 EF_CUDA_VIRTUAL_SM(EF_CUDA_SM90)"
	.elftype	@"ET_EXEC"


//--------------------- .nv.info                  --------------------------
	.section	.nv.info,"",@"SHT_CUDA_INFO"
	.align	4


	//----- nvinfo : EIATTR_REGCOUNT
	.align		4
        /*0000*/ 	.byte	0x04, 0x2f
        /*0002*/ 	.short	(.L_1 - .L_0)
	.align		4
.L_0:
        /*0004*/ 	.word	index@(triton_poi_fused_max_pool2d_with_indices_43)
        /*0008*/ 	.word	0x00000016


	//----- nvinfo : EIATTR_MIN_STACK_SIZE
	.align		4
.L_1:
        /*000c*/ 	.byte	0x04, 0x12
        /*000e*/ 	.short	(.L_3 - .L_2)
	.align		4
.L_2:
        /*0010*/ 	.word	index@(triton_poi_fused_max_pool2d_with_indices_43)
        /*0014*/ 	.word	0x00000000


	//----- nvinfo : EIATTR_FRAME_SIZE
	.align		4
.L_3:
        /*0018*/ 	.byte	0x04, 0x11
        /*001a*/ 	.short	(.L_5 - .L_4)
	.align		4
.L_4:
        /*001c*/ 	.word	index@(triton_poi_fused_max_pool2d_with_indices_43)
        /*0020*/ 	.word	0x00000000


	//----- nvinfo : EIATTR_MIN_STACK_SIZE
	.align		4
.L_5:
        /*0024*/ 	.byte	0x04, 0x12
        /*0026*/ 	.short	(.L_7 - .L_6)
	.align		4
.L_6:
        /*0028*/ 	.word	index@(triton_poi_fused_max_pool2d_with_indices_43)
        /*002c*/ 	.word	0x00000000
.L_7:


//--------------------- .nv.info.triton_poi_fused_max_pool2d_with_indices_43 --------------------------
	.section	.nv.info.triton_poi_fused_max_pool2d_with_indices_43,"",@"SHT_CUDA_INFO"
	.sectionflags	@""
	.align	4


	//----- nvinfo : EIATTR_CUDA_API_VERSION
	.align		4
        /*0000*/ 	.byte	0x04, 0x37
        /*0002*/ 	.short	(.L_9 - .L_8)
.L_8:
        /*0004*/ 	.word	0x0000007c


	//----- nvinfo : EIATTR_KPARAM_INFO
	.align		4
.L_9:
        /*0008*/ 	.byte	0x04, 0x17
        /*000a*/ 	.short	(.L_11 - .L_10)
.L_10:
        /*000c*/ 	.word	0x00000000
        /*0010*/ 	.short	0x0003
        /*0012*/ 	.short	0x0018
        /*0014*/ 	.byte	0x00, 0xf0, 0x11, 0x00


	//----- nvinfo : EIATTR_KPARAM_INFO
	.align		4
.L_11:
        /*0018*/ 	.byte	0x04, 0x17
        /*001a*/ 	.short	(.L_13 - .L_12)
.L_12:
        /*001c*/ 	.word	0x00000000
        /*0020*/ 	.short	0x0002
        /*0022*/ 	.short	0x0010
        /*0024*/ 	.byte	0x00, 0xf4, 0x21, 0x00


	//----- nvinfo : EIATTR_KPARAM_INFO
	.align		4
.L_13:
        /*0028*/ 	.byte	0x04, 0x17
        /*002a*/ 	.short	(.L_15 - .L_14)
.L_14:
        /*002c*/ 	.word	0x00000000
        /*0030*/ 	.short	0x0001
        /*0032*/ 	.short	0x0008
        /*0034*/ 	.byte	0x00, 0xf4, 0x21, 0x00


	//----- nvinfo : EIATTR_KPARAM_INFO
	.align		4
.L_15:
        /*0038*/ 	.byte	0x04, 0x17
        /*003a*/ 	.short	(.L_17 - .L_16)
.L_16:
        /*003c*/ 	.word	0x00000000
        /*0040*/ 	.short	0x0000
        /*0042*/ 	.short	0x0000
        /*0044*/ 	.byte	0x00, 0xf4, 0x21, 0x00


	//----- nvinfo : EIATTR_SPARSE_MMA_MASK
	.align		4
.L_17:
        /*0048*/ 	.byte	0x03, 0x50
        /*004a*/ 	.short	0x0000


	//----- nvinfo : EIATTR_MAXREG_COUNT
	.align		4
        /*004c*/ 	.byte	0x03, 0x1b
        /*004e*/ 	.short	0x00ff


	//----- nvinfo : EIATTR_EXIT_INSTR_OFFSETS
	.align		4
        /*0050*/ 	.byte	0x04, 0x1c
        /*0052*/ 	.short	(.L_19 - .L_18)


	//   ....[0]....
.L_18:
        /*0054*/ 	.word	0x00000480


	//----- nvinfo : EIATTR_REQNTID
	.align		4
.L_19:
        /*0058*/ 	.byte	0x04, 0x10
        /*005a*/ 	.short	(.L_21 - .L_20)
.L_20:
        /*005c*/ 	.word	0x00000080
        /*0060*/ 	.word	0x00000001
        /*0064*/ 	.word	0x00000001


	//----- nvinfo : EIATTR_CBANK_PARAM_SIZE
	.align		4
.L_21:
        /*0068*/ 	.byte	0x03, 0x19
        /*006a*/ 	.short	0x001c


	//----- nvinfo : EIATTR_PARAM_CBANK
	.align		4
        /*006c*/ 	.byte	0x04, 0x0a
        /*006e*/ 	.short	(.L_23 - .L_22)
	.align		4
.L_22:
        /*0070*/ 	.word	index@(.nv.constant0.triton_poi_fused_max_pool2d_with_indices_43)
        /*0074*/ 	.short	0x0210
        /*0076*/ 	.short	0x001c


	//----- nvinfo : EIATTR_SW_WAR
	.align		4
.L_23:
        /*0078*/ 	.byte	0x04, 0x36
        /*007a*/ 	.short	(.L_25 - .L_24)
.L_24:
        /*007c*/ 	.word	0x00000008
.L_25:


//--------------------- .nv.callgraph             --------------------------
	.section	.nv.callgraph,"",@"SHT_CUDA_CALLGRAPH"
	.align	4
	.sectionentsize	8
	.align		4
        /*0000*/ 	.word	0x00000000
	.align		4
        /*0004*/ 	.word	0xffffffff
	.align		4
        /*0008*/ 	.word	0x00000000
	.align		4
        /*000c*/ 	.word	0xfffffffe
	.align		4
        /*0010*/ 	.word	0x00000000
	.align		4
        /*0014*/ 	.word	0xfffffffd
	.align		4
        /*0018*/ 	.word	0x00000000
	.align		4
        /*001c*/ 	.word	0xfffffffc


//--------------------- .text.triton_poi_fused_max_pool2d_with_indices_43 --------------------------
	.section	.text.triton_poi_fused_max_pool2d_with_indices_43,"ax",@progbits
	.align	128
        .global         triton_poi_fused_max_pool2d_with_indices_43
        .type           triton_poi_fused_max_pool2d_with_indices_43,@function
        .size           triton_poi_fused_max_pool2d_with_indices_43,(.L_x_1 - triton_poi_fused_max_pool2d_with_indices_43)
        .other          triton_poi_fused_max_pool2d_with_indices_43,@"STO_CUDA_ENTRY STV_DEFAULT"
triton_poi_fused_max_pool2d_with_indices_43:
.text.triton_poi_fused_max_pool2d_with_indices_43:
[----:B------:R-:W-:Y:S01]  /*0000*/  LDC R1, c[0x0][0x28] ;  /* 0x00000a00ff017b82 */ /* 0x000fe20000000800 */
[----:B------:R-:W1:Y:S07]  /*0010*/  S2R R0, SR_TID.X ;  /* 0x0000000000007919 */ /* 0x000e6e0000002100 */
[----:B------:R-:W2:Y:S01]  /*0020*/  LDC.64 R2, c[0x0][0x210] ;  /* 0x00008400ff027b82 */ /* 0x000ea20000000a00 */
[----:B------:R-:W-:Y:S01]  /*0030*/  ULDC.64 UR4, c[0x0][0x208] ;  /* 0x0000820000047ab9 */ /* 0x000fe20000000a00 */
[----:B------:R-:W-:Y:S01]  /*0040*/  ULDC.64 UR6, c[0x0][0x220] ;  /* 0x0000880000067ab9 */ /* 0x000fe20000000a00 */
[----:B------:R-:W3:Y:S01]  /*0050*/  S2R R7, SR_CTAID.X ;  /* 0x0000000000077919 */ /* 0x000ee20000002500 */
[----:B-1----:R-:W-:Y:S01]  /*0060*/  IMAD.SHL.U32 R0, R0, 0x2, RZ ;  /* 0x0000000200007824 */ /* 0x002fe200078e00ff */
[----:B---3--:R-:W-:-:S04]  /*0070*/  SHF.R.S32.HI R9, RZ, 0x17, R7 ;  /* 0x00000017ff097819 */ /* 0x008fc80000011407 */
[----:B------:R-:W-:Y:S02]  /*0080*/  LOP3.LUT R0, R0, 0xfe, RZ, 0xc0, !PT ;  /* 0x000000fe00007812 */ /* 0x000fe400078ec0ff */
[----:B------:R-:W-:-:S03]  /*0090*/  SGXT R9, R9, 0x1 ;  /* 0x000000010909781a */ /* 0x000fc60000000200 */
[----:B------:R-:W-:-:S04]  /*00a0*/  IMAD R0, R7, 0x100, R0 ;  /* 0x0000010007007824 */ /* 0x000fc800078e0200 */
[----:B------:R-:W-:Y:S01]  /*00b0*/  VIADD R4, R0, 0x1 ;  /* 0x0000000100047836 */ /* 0x000fe20000000000 */
[----:B------:R-:W-:-:S04]  /*00c0*/  SHF.R.S32.HI R5, RZ, 0x1f, R0 ;  /* 0x0000001fff057819 */ /* 0x000fc80000011400 */
[----:B------:R-:W-:Y:S02]  /*00d0*/  LEA.HI R5, R5, R0, RZ, 0x4 ;  /* 0x0000000005057211 */ /* 0x000fe400078f20ff */
[----:B------:R-:W-:Y:S02]  /*00e0*/  LEA.HI R9, R9, R4, RZ, 0x4 ;  /* 0x0000000409097211 */ /* 0x000fe400078f20ff */
[C---:B------:R-:W-:Y:S01]  /*00f0*/  LOP3.LUT R7, R5.reuse, 0x7ffffff0, RZ, 0xc0, !PT ;  /* 0x7ffffff005077812 */ /* 0x040fe200078ec0ff */
[----:B------:R-:W-:Y:S01]  /*0100*/  IMAD.SHL.U32 R5, R5, 0x4, RZ ;  /* 0x0000000405057824 */ /* 0x000fe200078e00ff */
[----:B------:R-:W-:-:S03]  /*0110*/  LOP3.LUT R9, R9, 0x7ffffff0, RZ, 0xc0, !PT ;  /* 0x7ffffff009097812 */ /* 0x000fc600078ec0ff */
[----:B------:R-:W-:Y:S01]  /*0120*/  IMAD.IADD R7, R0, 0x1, -R7 ;  /* 0x0000000100077824 */ /* 0x000fe200078e0a07 */
[----:B------:R-:W-:Y:S01]  /*0130*/  LOP3.LUT R5, R5, 0xffffffc0, RZ, 0xc0, !PT ;  /* 0xffffffc005057812 */ /* 0x000fe200078ec0ff */
[----:B------:R-:W-:-:S04]  /*0140*/  IMAD.IADD R4, R4, 0x1, -R9 ;  /* 0x0000000104047824 */ /* 0x000fc800078e0a09 */
[--C-:B------:R-:W-:Y:S02]  /*0150*/  IMAD R15, R7, 0x2, R5.reuse ;  /* 0x00000002070f7824 */ /* 0x100fe400078e0205 */
[----:B------:R-:W-:Y:S02]  /*0160*/  IMAD R17, R4, 0x2, R5 ;  /* 0x0000000204117824 */ /* 0x000fe400078e0205 */
[----:B--2---:R-:W-:-:S04]  /*0170*/  IMAD.WIDE R8, R15, 0x4, R2 ;  /* 0x000000040f087825 */ /* 0x004fc800078e0202 */
[----:B------:R-:W-:Y:S01]  /*0180*/  VIADD R13, R15, 0x20 ;  /* 0x000000200f0d7836 */ /* 0x000fe20000000000 */
[----:B------:R-:W2:Y:S01]  /*0190*/  LDG.E.EL R4, desc[UR4][R8.64] ;  /* 0x0000000408047981 */ /* 0x000ea2000c2e1900 */
[----:B------:R-:W-:-:S03]  /*01a0*/  IMAD.WIDE R10, R17, 0x4, R2 ;  /* 0x00000004110a7825 */ /* 0x000fc600078e0202 */
[----:B------:R1:W2:Y:S01]  /*01b0*/  LDG.E.EL R18, desc[UR4][R8.64+0x4] ;  /* 0x0000040408127981 */ /* 0x0002a2000c2e1900 */
[----:B------:R-:W-:-:S03]  /*01c0*/  IMAD.WIDE R12, R13, 0x4, R2 ;  /* 0x000000040d0c7825 */ /* 0x000fc600078e0202 */
[----:B------:R-:W3:Y:S01]  /*01d0*/  LDG.E.EL R16, desc[UR4][R10.64] ;  /* 0x000000040a107981 */ /* 0x000ee2000c2e1900 */
[----:B------:R-:W-:-:S03]  /*01e0*/  VIADD R7, R17, 0x20 ;  /* 0x0000002011077836 */ /* 0x000fc60000000000 */
[----:B------:R-:W3:Y:S01]  /*01f0*/  LDG.E.EL R19, desc[UR4][R10.64+0x4] ;  /* 0x000004040a137981 */ /* 0x000ee2000c2e1900 */
[----:B------:R-:W-:-:S03]  /*0200*/  IMAD.WIDE R6, R7, 0x4, R2 ;  /* 0x0000000407067825 */ /* 0x000fc600078e0202 */
[----:B------:R4:W5:Y:S01]  /*0210*/  LDG.E.EL R5, desc[UR4][R12.64] ;  /* 0x000000040c057981 */ /* 0x000962000c2e1900 */
[----:B------:R-:W-:-:S03]  /*0220*/  VIADD R15, R15, 0x21 ;  /* 0x000000210f0f7836 */ /* 0x000fc60000000000 */
[----:B------:R-:W5:Y:S01]  /*0230*/  LDG.E.EL R6, desc[UR4][R6.64] ;  /* 0x0000000406067981 */ /* 0x000f62000c2e1900 */
[----:B------:R-:W-:Y:S02]  /*0240*/  VIADD R17, R17, 0x21 ;  /* 0x0000002111117836 */ /* 0x000fe40000000000 */
[--C-:B-1----:R-:W-:Y:S01]  /*0250*/  IMAD.WIDE R8, R15, 0x4, R2.reuse ;  /* 0x000000040f087825 */ /* 0x102fe200078e0202 */
[----:B----4-:R-:W1:Y:S03]  /*0260*/  LDC.64 R12, c[0x0][0x218] ;  /* 0x00008600ff0c7b82 */ /* 0x010e660000000a00 */
[----:B------:R-:W-:Y:S02]  /*0270*/  IMAD.WIDE R14, R17, 0x4, R2 ;  /* 0x00000004110e7825 */ /* 0x000fe400078e0202 */
[----:B------:R1:W4:Y:S04]  /*0280*/  LDG.E.EL R2, desc[UR4][R8.64] ;  /* 0x0000000408027981 */ /* 0x000328000c2e1900 */
[----:B------:R-:W4:Y:S01]  /*0290*/  LDG.E.EL R3, desc[UR4][R14.64] ;  /* 0x000000040e037981 */ /* 0x000f22000c2e1900 */
[----:B-1----:R-:W-:Y:S01]  /*02a0*/  IMAD.WIDE R8, R0, 0x4, R12 ;  /* 0x0000000400087825 */ /* 0x002fe200078e020c */
[----:B--2---:R-:W-:-:S02]  /*02b0*/  FSETP.GT.AND P3, PT, R18, R4, PT ;  /* 0x000000041200720b */ /* 0x004fc40003f64000 */
[----:B------:R-:W-:Y:S02]  /*02c0*/  FSETP.NAN.AND P0, PT, R18, R18, PT ;  /* 0x000000121200720b */ /* 0x000fe40003f08000 */
[----:B---3--:R-:W-:Y:S02]  /*02d0*/  FSETP.GT.AND P2, PT, R19, R16, PT ;  /* 0x000000101300720b */ /* 0x008fe40003f44000 */
[----:B-----5:R-:W-:-:S07]  /*02e0*/  FSETP.NAN.AND P4, PT, R5, R5, PT ;  /* 0x000000050500720b */ /* 0x020fce0003f88000 */
[----:B------:R-:W-:Y:S02]  /*02f0*/  @!P3 SEL R18, R18, R4, P0 ;  /* 0x000000041212b207 */ /* 0x000fe40000000000 */
[----:B------:R-:W-:Y:S02]  /*0300*/  FSETP.NAN.AND P1, PT, R6, R6, PT ;  /* 0x000000060600720b */ /* 0x000fe40003f28000 */
[C---:B------:R-:W-:Y:S02]  /*0310*/  FSETP.NAN.AND P5, PT, R19.reuse, R19, PT ;  /* 0x000000131300720b */ /* 0x040fe40003fa8000 */
[----:B------:R-:W-:Y:S02]  /*0320*/  FSETP.GEU.AND P0, PT, R18, R5, PT ;  /* 0x000000051200720b */ /* 0x000fe40003f0e000 */
[----:B------:R-:W-:Y:S02]  /*0330*/  @!P2 SEL R19, R19, R16, P5 ;  /* 0x000000101313a207 */ /* 0x000fe40002800000 */
[----:B------:R-:W-:-:S02]  /*0340*/  @!P4 SEL R5, R5, R18, !P0 ;  /* 0x000000120505c207 */ /* 0x000fc40004000000 */
[----:B------:R-:W-:Y:S02]  /*0350*/  FSETP.GEU.AND P4, PT, R19, R6, PT ;  /* 0x000000061300720b */ /* 0x000fe40003f8e000 */
[----:B------:R-:W-:Y:S02]  /*0360*/  SEL R4, RZ, 0x1, !P3 ;  /* 0x00000001ff047807 */ /* 0x000fe40005800000 */
[----:B------:R-:W-:Y:S02]  /*0370*/  SEL R7, RZ, 0x1, !P2 ;  /* 0x00000001ff077807 */ /* 0x000fe40005000000 */
[----:B----4-:R-:W-:Y:S02]  /*0380*/  FSETP.NAN.AND P3, PT, R2, R2, PT ;  /* 0x000000020200720b */ /* 0x010fe40003f68000 */
[----:B------:R-:W-:Y:S02]  /*0390*/  FSETP.NAN.AND P2, PT, R3, R3, PT ;  /* 0x000000030300720b */ /* 0x000fe40003f48000 */
[----:B------:R-:W-:-:S02]  /*03a0*/  @!P1 SEL R6, R6, R19, !P4 ;  /* 0x0000001306069207 */ /* 0x000fc40006000000 */
[----:B------:R-:W-:Y:S02]  /*03b0*/  SEL R4, R4, 0x2, P0 ;  /* 0x0000000204047807 */ /* 0x000fe40000000000 */
[----:B------:R-:W-:Y:S02]  /*03c0*/  SEL R7, R7, 0x2, P4 ;  /* 0x0000000207077807 */ /* 0x000fe40002000000 */
[----:B------:R-:W-:Y:S02]  /*03d0*/  FSETP.GEU.AND P1, PT, R5, R2, PT ;  /* 0x000000020500720b */ /* 0x000fe40003f2e000 */
[----:B------:R-:W-:Y:S02]  /*03e0*/  FSETP.GEU.AND P0, PT, R6, R3, PT ;  /* 0x000000030600720b */ /* 0x000fe40003f0e000 */
[----:B------:R-:W-:Y:S02]  /*03f0*/  SEL R4, R4, 0x3, P1 ;  /* 0x0000000304047807 */ /* 0x000fe40000800000 */
[----:B------:R-:W-:-:S02]  /*0400*/  SEL R7, R7, 0x3, P0 ;  /* 0x0000000307077807 */ /* 0x000fc40000000000 */
[----:B------:R-:W-:Y:S02]  /*0410*/  IADD3 R10, P4, R0, UR6, RZ ;  /* 0x00000006000a7c10 */ /* 0x000fe4000ff9e0ff */
[----:B------:R-:W-:Y:S01]  /*0420*/  @!P3 SEL R2, R2, R5, !P1 ;  /* 0x000000050202b207 */ /* 0x000fe20004800000 */
[----:B------:R-:W-:Y:S01]  /*0430*/  IMAD R7, R7, 0x100, R4 ;  /* 0x0000010007077824 */ /* 0x000fe200078e0204 */
[----:B------:R-:W-:Y:S02]  /*0440*/  @!P2 SEL R3, R3, R6, !P0 ;  /* 0x000000060303a207 */ /* 0x000fe40004000000 */
[----:B------:R-:W-:-:S03]  /*0450*/  LEA.HI.X.SX32 R11, R0, UR7, 0x1, P4 ;  /* 0x00000007000b7c11 */ /* 0x000fc6000a0f0eff */
[----:B------:R-:W-:Y:S04]  /*0460*/  STG.E.64 desc[UR4][R8.64], R2 ;  /* 0x0000000208007986 */ /* 0x000fe8000c101b04 */
[----:B------:R-:W-:Y:S01]  /*0470*/  STG.E.U16 desc[UR4][R10.64], R7 ;  /* 0x000000070a007986 */ /* 0x000fe2000c101504 */
[----:B------:R-:W-:Y:S05]  /*0480*/  EXIT ;  /* 0x000000000000794d */ /* 0x000fea0003800000 */
.L_x_0:
[----:B------:R-:W-:-:S00]  /*0490*/  BRA `(.L_x_0) ;  /* 0xfffffffc00fc7947 */ /* 0x000fc0000383ffff */
[----:B------:R-:W-:-:S00]  /*04a0*/  NOP ;  /* 0x0000000000007918 */ /* 0x000fc00000000000 */
        /* <DEDUP_REMOVED lines=13> */
.L_x_1:


//--------------------- .nv.constant0.triton_poi_fused_max_pool2d_with_indices_43 --------------------------
	.section	.nv.constant0.triton_poi_fused_max_pool2d_with_indices_43,"a",@progbits
	.sectionflags	@""
	.align	4
.nv.constant0.triton_poi_fused_max_pool2d_with_indices_43:
	.zero		556
